//
// Generated by NVIDIA NVVM Compiler
//
// Compiler Build ID: CL-36424714
// Cuda compilation tools, release 13.0, V13.0.88
// Based on NVVM 20.0.0
//

.version 9.0
.target sm_100
.address_size 64

	// .globl	_Z1fPd

.visible .entry _Z1fPd(
	.param .u64 .ptr .align 1 _Z1fPd_param_0
)
{
	.reg .b32 	%r<2>;
	.reg .b64 	%rd<6>;

	ld.param.u64 	%rd1, [_Z1fPd_param_0];
	cvta.to.global.u64 	%rd2, %rd1;
	mov.u32 	%r1, %tid.x;
	mul.wide.u32 	%rd3, %r1, 8;
	add.s64 	%rd4, %rd2, %rd3;
	mov.b64 	%rd5, 4624633867356078080;
	st.global.u64 	[%rd4], %rd5;
	ret;

}


// ===== COMPILED SASS (sm_100) =====

	.target	sm_100

	.elftype	@"ET_EXEC"


//--------------------- .note.nv.tkinfo           --------------------------
	.section	.note.nv.tkinfo,"",@"SHT_NOTE"
	.sectionflags	@"SHF_NOTE_NV_TKINFO"
	.tkinfo
        /*0018*/ 	.word	0x00000002
        /*0030*/ 	.string	""
        /*0030*/ 	.string	"ptxas"
        /*0030*/ 	.string	"Cuda compilation tools, release 13.0, V13.0.88"
        /*0030*/ 	.string	"Build cuda_13.0.r13.0/compiler.36424714_0"
        /*0030*/ 	.string	"-arch sm_100 -m 64 "



//--------------------- .note.nv.cuinfo           --------------------------
	.section	.note.nv.cuinfo,"",@"SHT_NOTE"
	.sectionflags	@"SHF_NOTE_NV_CUINFO"
        /*0018*/ 	.short	0x0002
        /*001a*/ 	.short	0x0064
        /*001c*/ 	.short	0x0082
	.zero		2


//--------------------- .nv.info                  --------------------------
	.section	.nv.info,"",@"SHT_CUDA_INFO"
	.align	4


	//----- nvinfo : EIATTR_REGCOUNT
	.align		4
        /*0000*/ 	.byte	0x04, 0x2f
        /*0002*/ 	.short	(.L_1 - .L_0)
	.align		4
.L_0:
        /*0004*/ 	.word	index@(_Z1fPd)
        /*0008*/ 	.word	0x0000000a


	//----- nvinfo : EIATTR_FRAME_SIZE
	.align		4
.L_1:
        /*000c*/ 	.byte	0x04, 0x11
        /*000e*/ 	.short	(.L_3 - .L_2)
	.align		4
.L_2:
        /*0010*/ 	.word	index@(_Z1fPd)
        /*0014*/ 	.word	0x00000000


	//----- nvinfo : EIATTR_MIN_STACK_SIZE
	.align		4
.L_3:
        /*0018*/ 	.byte	0x04, 0x12
        /*001a*/ 	.short	(.L_5 - .L_4)
	.align		4
.L_4:
        /*001c*/ 	.word	index@(_Z1fPd)
        /*0020*/ 	.word	0x00000000
.L_5:


//--------------------- .nv.compat                --------------------------
	.section	.nv.compat,"",@"SHT_CUDA_COMPAT_INFO"
	.align	4
        /*0000*/ 	.byte	0x02, 0x09, 0x00, 0x00, 0x02, 0x02, 0x01, 0x00, 0x02, 0x05, 0x05, 0x00, 0x03, 0x07, 0x01, 0x01
        /*0010*/ 	.byte	0x02, 0x03, 0x00, 0x00, 0x02, 0x06, 0x01, 0x00, 0x04, 0x0b, 0x08, 0x00, 0x09, 0x00, 0x00, 0x00
        /*0020*/ 	.byte	0x00, 0x00, 0x00, 0x00


//--------------------- .nv.info._Z1fPd           --------------------------
	.section	.nv.info._Z1fPd,"",@"SHT_CUDA_INFO"
	.sectionflags	@""
	.align	4


	//----- nvinfo : EIATTR_CUDA_API_VERSION
	.align		4
        /*0000*/ 	.byte	0x04, 0x37
        /*0002*/ 	.short	(.L_7 - .L_6)
.L_6:
        /*0004*/ 	.word	0x00000082


	//----- nvinfo : EIATTR_KPARAM_INFO
	.align		4
.L_7:
        /*0008*/ 	.byte	0x04, 0x17
        /*000a*/ 	.short	(.L_9 - .L_8)
.L_8:
        /*000c*/ 	.word	0x00000000
        /*0010*/ 	.short	0x0000
        /*0012*/ 	.short	0x0000
        /*0014*/ 	.byte	0x00, 0xf5, 0x21, 0x00


	//----- nvinfo : EIATTR_SPARSE_MMA_MASK
	.align		4
.L_9:
        /*0018*/ 	.byte	0x03, 0x50
        /*001a*/ 	.short	0x0000


	//----- nvinfo : EIATTR_MAXREG_COUNT
	.align		4
        /*001c*/ 	.byte	0x03, 0x1b
        /*001e*/ 	.short	0x00ff


	//----- nvinfo : EIATTR_MERCURY_ISA_VERSION
	.align		4
        /*0020*/ 	.byte	0x03, 0x5f
        /*0022*/ 	.short	0x0101


	//----- nvinfo : EIATTR_VRC_CTA_INIT_COUNT
	.align		4
        /*0024*/ 	.byte	0x02, 0x4a
	.zero		1
	.zero		1


	//----- nvinfo : EIATTR_EXIT_INSTR_OFFSETS
	.align		4
        /*0028*/ 	.byte	0x04, 0x1c
        /*002a*/ 	.short	(.L_11 - .L_10)


	//   ....[0]....
.L_10:
        /*002c*/ 	.word	0x00000080


	//----- nvinfo : EIATTR_CBANK_PARAM_SIZE
	.align		4
.L_11:
        /*0030*/ 	.byte	0x03, 0x19
        /*0032*/ 	.short	0x0008


	//----- nvinfo : EIATTR_PARAM_CBANK
	.align		4
        /*0034*/ 	.byte	0x04, 0x0a
        /*0036*/ 	.short	(.L_13 - .L_12)
	.align		4
.L_12:
        /*0038*/ 	.word	index@(.nv.constant0._Z1fPd)
        /*003c*/ 	.short	0x0380
        /*003e*/ 	.short	0x0008


	//----- nvinfo : EIATTR_SW_WAR
	.align		4
.L_13:
        /*0040*/ 	.byte	0x04, 0x36
        /*0042*/ 	.short	(.L_15 - .L_14)
.L_14:
        /*0044*/ 	.word	0x00000008
.L_15:


//--------------------- .nv.callgraph             --------------------------
	.section	.nv.callgraph,"",@"SHT_CUDA_CALLGRAPH"
	.align	4
	.sectionentsize	8
	.align		4
        /*0000*/ 	.word	0x00000000
	.align		4
        /*0004*/ 	.word	0xffffffff
	.align		4
        /*0008*/ 	.word	0x00000000
	.align		4
        /*000c*/ 	.word	0xfffffffe
	.align		4
        /*0010*/ 	.word	0x00000000
	.align		4
        /*0014*/ 	.word	0xfffffffd
	.align		4
        /*0018*/ 	.word	0x00000000
	.align		4
        /*001c*/ 	.word	0xfffffffc


//--------------------- .text._Z1fPd              --------------------------
	.section	.text._Z1fPd,"ax",@progbits
	.align	128
        .global         _Z1fPd
        .type           _Z1fPd,@function
        .size           _Z1fPd,(.L_x_1 - _Z1fPd)
        .other          _Z1fPd,@"STO_CUDA_ENTRY STV_DEFAULT"
_Z1fPd:
.text._Z1fPd:
[----:B------:R-:W-:Y:S01]  /*0000*/  LDC R1, c[0x0][0x37c] ;  /* 0x0000df00ff017b82 */ /* 0x000fe20000000800 */
[----:B------:R-:W0:Y:S07]  /*0010*/  S2R R7, SR_TID.X ;  /* 0x0000000000077919 */ /* 0x000e2e0000002100 */
[----:B------:R-:W0:Y:S01]  /*0020*/  LDC.64 R2, c[0x0][0x380] ;  /* 0x0000e000ff027b82 */ /* 0x000e220000000a00 */
[----:B------:R-:W1:Y:S01]  /*0030*/  LDCU.64 UR4, c[0x0][0x358] ;  /* 0x00006b00ff0477ac */ /* 0x000e620008000a00 */
[----:B------:R-:W-:Y:S01]  /*0040*/  HFMA2 R4, -RZ, RZ, 0, 0 ;  /* 0x00000000ff047431 */ /* 0x000fe200000001ff */
[----:B------:R-:W-:Y:S01]  /*0050*/  MOV R5, 0x402e0000 ;  /* 0x402e000000057802 */ /* 0x000fe20000000f00 */
[----:B0-----:R-:W-:-:S05]  /*0060*/  IMAD.WIDE.U32 R2, R7, 0x8, R2 ;  /* 0x0000000807027825 */ /* 0x001fca00078e0002 */
[----:B-1----:R-:W-:Y:S01]  /*0070*/  STG.E.64 desc[UR4][R2.64], R4 ;  /* 0x0000000402007986 */ /* 0x002fe2000c101b04 */
[----:B------:R-:W-:Y:S05]  /*0080*/  EXIT ;  /* 0x000000000000794d */ /* 0x000fea0003800000 */
.L_x_0:
[----:B------:R-:W-:-:S00]  /*0090*/  BRA `(.L_x_0) ;  /* 0xfffffffc00fc7947 */ /* 0x000fc0000383ffff */
[----:B------:R-:W-:-:S00]  /*00a0*/  NOP ;  /* 0x0000000000007918 */ /* 0x000fc00000000000 */
        /* <DEDUP_REMOVED lines=13> */
.L_x_1:


//--------------------- .nv.shared.reserved.0     --------------------------
	.section	.nv.shared.reserved.0,"aw",@nobits
	.weak		__nv_reservedSMEM_offset_0_alias
	.size		__nv_reservedSMEM_offset_0_alias, 0, 64
	.other		__nv_reservedSMEM_offset_0_alias,@"STO_CUDA_RESERVED_SHARED STV_DEFAULT"
__nv_reservedSMEM_offset_0_alias:
	.zero		0
	.zero		64


//--------------------- .nv.constant0._Z1fPd      --------------------------
	.section	.nv.constant0._Z1fPd,"a",@progbits
	.sectionflags	@""
	.align	4
.nv.constant0._Z1fPd:
	.zero		904


//--------------------- SYMBOLS --------------------------

	.type		.nv.reservedSmem.offset0,@object
	.size		.nv.reservedSmem.offset0,0x4
